//
// Generated by NVIDIA NVVM Compiler
//
// Compiler Build ID: CL-36424714
// Cuda compilation tools, release 13.0, V13.0.88
// Based on NVVM 20.0.0
//

.version 9.0
.target sm_100
.address_size 64

	// .globl	_Z12dev_fizzbuzzP12FizzBuzzEnum

.visible .entry _Z12dev_fizzbuzzP12FizzBuzzEnum(
	.param .u64 .ptr .align 1 _Z12dev_fizzbuzzP12FizzBuzzEnum_param_0
)
{
	.reg .pred 	%p<4>;
	.reg .b16 	%rs<6>;
	.reg .b32 	%r<7>;
	.reg .b64 	%rd<5>;

	ld.param.u64 	%rd1, [_Z12dev_fizzbuzzP12FizzBuzzEnum_param_0];
	mov.u32 	%r1, %tid.x;
	cvt.u16.u32 	%rs2, %r1;
	add.s16 	%rs1, %rs2, 1;
	mad.lo.s16 	%rs3, %rs2, -4369, -4369;
	setp.lt.u16 	%p1, %rs3, 4370;
	mov.b32 	%r6, 0;
	@%p1 bra 	$L__BB0_3;
	mul.lo.s16 	%rs4, %rs1, -21845;
	setp.lt.u16 	%p2, %rs4, 21846;
	mov.b32 	%r6, 1;
	@%p2 bra 	$L__BB0_3;
	mul.lo.s16 	%rs5, %rs1, -13107;
	setp.lt.u16 	%p3, %rs5, 13108;
	selp.b32 	%r6, 2, 3, %p3;
$L__BB0_3:
	cvta.to.global.u64 	%rd2, %rd1;
	mul.wide.u32 	%rd3, %r1, 4;
	add.s64 	%rd4, %rd2, %rd3;
	st.global.u32 	[%rd4+4], %r6;
	ret;

}


// ===== COMPILED SASS (sm_100) =====

	.target	sm_100

	.elftype	@"ET_EXEC"


//--------------------- .note.nv.tkinfo           --------------------------
	.section	.note.nv.tkinfo,"",@"SHT_NOTE"
	.sectionflags	@"SHF_NOTE_NV_TKINFO"
	.tkinfo
        /*0018*/ 	.word	0x00000002
        /*0030*/ 	.string	""
        /*0030*/ 	.string	"ptxas"
        /*0030*/ 	.string	"Cuda compilation tools, release 13.0, V13.0.88"
        /*0030*/ 	.string	"Build cuda_13.0.r13.0/compiler.36424714_0"
        /*0030*/ 	.string	"-arch sm_100 -m 64 "



//--------------------- .note.nv.cuinfo           --------------------------
	.section	.note.nv.cuinfo,"",@"SHT_NOTE"
	.sectionflags	@"SHF_NOTE_NV_CUINFO"
        /*0018*/ 	.short	0x0002
        /*001a*/ 	.short	0x0064
        /*001c*/ 	.short	0x0082
	.zero		2


//--------------------- .nv.info                  --------------------------
	.section	.nv.info,"",@"SHT_CUDA_INFO"
	.align	4


	//----- nvinfo : EIATTR_REGCOUNT
	.align		4
        /*0000*/ 	.byte	0x04, 0x2f
        /*0002*/ 	.short	(.L_1 - .L_0)
	.align		4
.L_0:
        /*0004*/ 	.word	index@(_Z12dev_fizzbuzzP12FizzBuzzEnum)
        /*0008*/ 	.word	0x0000000a


	//----- nvinfo : EIATTR_FRAME_SIZE
	.align		4
.L_1:
        /*000c*/ 	.byte	0x04, 0x11
        /*000e*/ 	.short	(.L_3 - .L_2)
	.align		4
.L_2:
        /*0010*/ 	.word	index@(_Z12dev_fizzbuzzP12FizzBuzzEnum)
        /*0014*/ 	.word	0x00000000


	//----- nvinfo : EIATTR_MIN_STACK_SIZE
	.align		4
.L_3:
        /*0018*/ 	.byte	0x04, 0x12
        /*001a*/ 	.short	(.L_5 - .L_4)
	.align		4
.L_4:
        /*001c*/ 	.word	index@(_Z12dev_fizzbuzzP12FizzBuzzEnum)
        /*0020*/ 	.word	0x00000000
.L_5:


//--------------------- .nv.compat                --------------------------
	.section	.nv.compat,"",@"SHT_CUDA_COMPAT_INFO"
	.align	4
        /*0000*/ 	.byte	0x02, 0x09, 0x00, 0x00, 0x02, 0x02, 0x01, 0x00, 0x02, 0x05, 0x05, 0x00, 0x03, 0x07, 0x01, 0x01
        /*0010*/ 	.byte	0x02, 0x03, 0x00, 0x00, 0x02, 0x06, 0x01, 0x00, 0x04, 0x0b, 0x08, 0x00, 0x09, 0x00, 0x00, 0x00
        /*0020*/ 	.byte	0x00, 0x00, 0x00, 0x00


//--------------------- .nv.info._Z12dev_fizzbuzzP12FizzBuzzEnum --------------------------
	.section	.nv.info._Z12dev_fizzbuzzP12FizzBuzzEnum,"",@"SHT_CUDA_INFO"
	.sectionflags	@""
	.align	4


	//----- nvinfo : EIATTR_CUDA_API_VERSION
	.align		4
        /*0000*/ 	.byte	0x04, 0x37
        /*0002*/ 	.short	(.L_7 - .L_6)
.L_6:
        /*0004*/ 	.word	0x00000082


	//----- nvinfo : EIATTR_KPARAM_INFO
	.align		4
.L_7:
        /*0008*/ 	.byte	0x04, 0x17
        /*000a*/ 	.short	(.L_9 - .L_8)
.L_8:
        /*000c*/ 	.word	0x00000000
        /*0010*/ 	.short	0x0000
        /*0012*/ 	.short	0x0000
        /*0014*/ 	.byte	0x00, 0xf5, 0x21, 0x00


	//----- nvinfo : EIATTR_SPARSE_MMA_MASK
	.align		4
.L_9:
        /*0018*/ 	.byte	0x03, 0x50
        /*001a*/ 	.short	0x0000


	//----- nvinfo : EIATTR_MAXREG_COUNT
	.align		4
        /*001c*/ 	.byte	0x03, 0x1b
        /*001e*/ 	.short	0x00ff


	//----- nvinfo : EIATTR_MERCURY_ISA_VERSION
	.align		4
        /*0020*/ 	.byte	0x03, 0x5f
        /*0022*/ 	.short	0x0101


	//----- nvinfo : EIATTR_VRC_CTA_INIT_COUNT
	.align		4
        /*0024*/ 	.byte	0x02, 0x4a
	.zero		1
	.zero		1


	//----- nvinfo : EIATTR_EXIT_INSTR_OFFSETS
	.align		4
        /*0028*/ 	.byte	0x04, 0x1c
        /*002a*/ 	.short	(.L_11 - .L_10)


	//   ....[0]....
.L_10:
        /*002c*/ 	.word	0x000001a0


	//----- nvinfo : EIATTR_CRS_STACK_SIZE
	.align		4
.L_11:
        /*0030*/ 	.byte	0x04, 0x1e
        /*0032*/ 	.short	(.L_13 - .L_12)
.L_12:
        /*0034*/ 	.word	0x00000000


	//----- nvinfo : EIATTR_CBANK_PARAM_SIZE
	.align		4
.L_13:
        /*0038*/ 	.byte	0x03, 0x19
        /*003a*/ 	.short	0x0008


	//----- nvinfo : EIATTR_PARAM_CBANK
	.align		4
        /*003c*/ 	.byte	0x04, 0x0a
        /*003e*/ 	.short	(.L_15 - .L_14)
	.align		4
.L_14:
        /*0040*/ 	.word	index@(.nv.constant0._Z12dev_fizzbuzzP12FizzBuzzEnum)
        /*0044*/ 	.short	0x0380
        /*0046*/ 	.short	0x0008


	//----- nvinfo : EIATTR_SW_WAR
	.align		4
.L_15:
        /*0048*/ 	.byte	0x04, 0x36
        /*004a*/ 	.short	(.L_17 - .L_16)
.L_16:
        /*004c*/ 	.word	0x00000008
.L_17:


//--------------------- .nv.callgraph             --------------------------
	.section	.nv.callgraph,"",@"SHT_CUDA_CALLGRAPH"
	.align	4
	.sectionentsize	8
	.align		4
        /*0000*/ 	.word	0x00000000
	.align		4
        /*0004*/ 	.word	0xffffffff
	.align		4
        /*0008*/ 	.word	0x00000000
	.align		4
        /*000c*/ 	.word	0xfffffffe
	.align		4
        /*0010*/ 	.word	0x00000000
	.align		4
        /*0014*/ 	.word	0xfffffffd
	.align		4
        /*0018*/ 	.word	0x00000000
	.align		4
        /*001c*/ 	.word	0xfffffffc


//--------------------- .text._Z12dev_fizzbuzzP12FizzBuzzEnum --------------------------
	.section	.text._Z12dev_fizzbuzzP12FizzBuzzEnum,"ax",@progbits
	.align	128
        .global         _Z12dev_fizzbuzzP12FizzBuzzEnum
        .type           _Z12dev_fizzbuzzP12FizzBuzzEnum,@function
        .size           _Z12dev_fizzbuzzP12FizzBuzzEnum,(.L_x_3 - _Z12dev_fizzbuzzP12FizzBuzzEnum)
        .other          _Z12dev_fizzbuzzP12FizzBuzzEnum,@"STO_CUDA_ENTRY STV_DEFAULT"
_Z12dev_fizzbuzzP12FizzBuzzEnum:
.text._Z12dev_fizzbuzzP12FizzBuzzEnum:
[----:B------:R-:W-:Y:S01]  /*0000*/  LDC R1, c[0x0][0x37c] ;  /* 0x0000df00ff017b82 */ /* 0x000fe20000000800 */
[----:B------:R-:W0:Y:S01]  /*0010*/  S2R R7, SR_TID.X ;  /* 0x0000000000077919 */ /* 0x000e220000002100 */
[----:B------:R-:W-:-:S06]  /*0020*/  IMAD.MOV.U32 R5, RZ, RZ, -0x1111 ;  /* 0xffffeeefff057424 */ /* 0x000fcc00078e00ff */
[----:B------:R-:W1:Y:S01]  /*0030*/  LDC.64 R2, c[0x0][0x380] ;  /* 0x0000e000ff027b82 */ /* 0x000e620000000a00 */
[----:B------:R-:W2:Y:S01]  /*0040*/  LDCU.64 UR4, c[0x0][0x358] ;  /* 0x00006b00ff0477ac */ /* 0x000ea20008000a00 */
[----:B------:R-:W-:Y:S01]  /*0050*/  BSSY.RECONVERGENT B0, `(.L_x_0) ;  /* 0x0000013000007945 */ /* 0x000fe20003800200 */
[C---:B0-----:R-:W-:Y:S01]  /*0060*/  PRMT R0, R7.reuse, 0x9910, RZ ;  /* 0x0000991007007816 */ /* 0x041fe200000000ff */
[----:B-1----:R-:W-:-:S04]  /*0070*/  IMAD.WIDE.U32 R2, R7, 0x4, R2 ;  /* 0x0000000407027825 */ /* 0x002fc800078e0002 */
[----:B------:R-:W-:Y:S02]  /*0080*/  IMAD R0, R0, R5, -0x1111 ;  /* 0xffffeeef00007424 */ /* 0x000fe400078e0205 */
[----:B------:R-:W-:-:S03]  /*0090*/  IMAD.MOV.U32 R5, RZ, RZ, RZ ;  /* 0x000000ffff057224 */ /* 0x000fc600078e00ff */
[----:B------:R-:W-:-:S04]  /*00a0*/  LOP3.LUT R0, R0, 0xffff, RZ, 0xc0, !PT ;  /* 0x0000ffff00007812 */ /* 0x000fc800078ec0ff */
[----:B------:R-:W-:-:S13]  /*00b0*/  ISETP.GE.U32.AND P0, PT, R0, 0x1112, PT ;  /* 0x000011120000780c */ /* 0x000fda0003f06070 */
[----:B--2---:R-:W-:Y:S05]  /*00c0*/  @!P0 BRA `(.L_x_1) ;  /* 0x00000000002c8947 */ /* 0x004fea0003800000 */
[----:B------:R-:W-:Y:S02]  /*00d0*/  VIADD R0, R7, 0x1 ;  /* 0x0000000107007836 */ /* 0x000fe40000000000 */
[----:B------:R-:W-:-:S03]  /*00e0*/  IMAD.MOV.U32 R5, RZ, RZ, 0x1 ;  /* 0x00000001ff057424 */ /* 0x000fc600078e00ff */
[----:B------:R-:W-:-:S05]  /*00f0*/  PRMT R4, R0, 0x9910, RZ ;  /* 0x0000991000047816 */ /* 0x000fca00000000ff */
[----:B------:R-:W-:-:S05]  /*0100*/  IMAD R0, R4, -0x5555, RZ ;  /* 0xffffaaab04007824 */ /* 0x000fca00078e02ff */
[----:B------:R-:W-:-:S04]  /*0110*/  LOP3.LUT R0, R0, 0xffff, RZ, 0xc0, !PT ;  /* 0x0000ffff00007812 */ /* 0x000fc800078ec0ff */
[----:B------:R-:W-:-:S13]  /*0120*/  ISETP.GE.U32.AND P0, PT, R0, 0x5556, PT ;  /* 0x000055560000780c */ /* 0x000fda0003f06070 */
[----:B------:R-:W-:-:S05]  /*0130*/  @P0 IMAD R0, R4, -0x3333, RZ ;  /* 0xffffcccd04000824 */ /* 0x000fca00078e02ff */
[----:B------:R-:W-:-:S04]  /*0140*/  @P0 LOP3.LUT R0, R0, 0xffff, RZ, 0xc0, !PT ;  /* 0x0000ffff00000812 */ /* 0x000fc800078ec0ff */
[----:B------:R-:W-:Y:S01]  /*0150*/  @P0 ISETP.GE.U32.AND P1, PT, R0, 0x3334, PT ;  /* 0x000033340000080c */ /* 0x000fe20003f26070 */
[----:B------:R-:W-:-:S05]  /*0160*/  @P0 IMAD.MOV.U32 R0, RZ, RZ, 0x2 ;  /* 0x00000002ff000424 */ /* 0x000fca00078e00ff */
[----:B------:R-:W-:-:S07]  /*0170*/  @P0 SEL R5, R0, 0x3, !P1 ;  /* 0x0000000300050807 */ /* 0x000fce0004800000 */
.L_x_1:
[----:B------:R-:W-:Y:S05]  /*0180*/  BSYNC.RECONVERGENT B0 ;  /* 0x0000000000007941 */ /* 0x000fea0003800200 */
.L_x_0:
[----:B------:R-:W-:Y:S01]  /*0190*/  STG.E desc[UR4][R2.64+0x4], R5 ;  /* 0x0000040502007986 */ /* 0x000fe2000c101904 */
[----:B------:R-:W-:Y:S05]  /*01a0*/  EXIT ;  /* 0x000000000000794d */ /* 0x000fea0003800000 */
.L_x_2:
[----:B------:R-:W-:-:S00]  /*01b0*/  BRA `(.L_x_2) ;  /* 0xfffffffc00fc7947 */ /* 0x000fc0000383ffff */
[----:B------:R-:W-:-:S00]  /*01c0*/  NOP ;  /* 0x0000000000007918 */ /* 0x000fc00000000000 */
        /* <DEDUP_REMOVED lines=11> */
.L_x_3:


//--------------------- .nv.shared.reserved.0     --------------------------
	.section	.nv.shared.reserved.0,"aw",@nobits
	.weak		__nv_reservedSMEM_offset_0_alias
	.size		__nv_reservedSMEM_offset_0_alias, 0, 64
	.other		__nv_reservedSMEM_offset_0_alias,@"STO_CUDA_RESERVED_SHARED STV_DEFAULT"
__nv_reservedSMEM_offset_0_alias:
	.zero		0
	.zero		64


//--------------------- .nv.constant0._Z12dev_fizzbuzzP12FizzBuzzEnum --------------------------
	.section	.nv.constant0._Z12dev_fizzbuzzP12FizzBuzzEnum,"a",@progbits
	.sectionflags	@""
	.align	4
.nv.constant0._Z12dev_fizzbuzzP12FizzBuzzEnum:
	.zero		904


//--------------------- SYMBOLS --------------------------

	.type		.nv.reservedSmem.offset0,@object
	.size		.nv.reservedSmem.offset0,0x4
